	.headerflags	@"EF_CUDA_TEXMODE_UNIFIED EF_CUDA_64BIT_ADDRESS EF_CUDA_ACCELERATORS EF_CUDA_SM90 EF_CUDA_VIRTUAL_SM(EF_CUDA_SM90)"
	.elftype	@"ET_EXEC"


//--------------------- .nv.info                  --------------------------
	.section	.nv.info,"",@"SHT_CUDA_INFO"
	.align	4


	//----- nvinfo : EIATTR_REGCOUNT
	.align		4
        /*0000*/ 	.byte	0x04, 0x2f
        /*0002*/ 	.short	(.L_1 - .L_0)
	.align		4
.L_0:
        /*0004*/ 	.word	index@(triton_poi_fused_convolution_leaky_relu_40)
        /*0008*/ 	.word	0x00000012


	//----- nvinfo : EIATTR_MIN_STACK_SIZE
	.align		4
.L_1:
        /*000c*/ 	.byte	0x04, 0x12
        /*000e*/ 	.short	(.L_3 - .L_2)
	.align		4
.L_2:
        /*0010*/ 	.word	index@(triton_poi_fused_convolution_leaky_relu_40)
        /*0014*/ 	.word	0x00000000


	//----- nvinfo : EIATTR_FRAME_SIZE
	.align		4
.L_3:
        /*0018*/ 	.byte	0x04, 0x11
        /*001a*/ 	.short	(.L_5 - .L_4)
	.align		4
.L_4:
        /*001c*/ 	.word	index@(triton_poi_fused_convolution_leaky_relu_40)
        /*0020*/ 	.word	0x00000000


	//----- nvinfo : EIATTR_MIN_STACK_SIZE
	.align		4
.L_5:
        /*0024*/ 	.byte	0x04, 0x12
        /*0026*/ 	.short	(.L_7 - .L_6)
	.align		4
.L_6:
        /*0028*/ 	.word	index@(triton_poi_fused_convolution_leaky_relu_40)
        /*002c*/ 	.word	0x00000000
.L_7:


//--------------------- .nv.info.triton_poi_fused_convolution_leaky_relu_40 --------------------------
	.section	.nv.info.triton_poi_fused_convolution_leaky_relu_40,"",@"SHT_CUDA_INFO"
	.sectionflags	@""
	.align	4


	//----- nvinfo : EIATTR_CUDA_API_VERSION
	.align		4
        /*0000*/ 	.byte	0x04, 0x37
        /*0002*/ 	.short	(.L_9 - .L_8)
.L_8:
        /*0004*/ 	.word	0x0000007c


	//----- nvinfo : EIATTR_KPARAM_INFO
	.align		4
.L_9:
        /*0008*/ 	.byte	0x04, 0x17
        /*000a*/ 	.short	(.L_11 - .L_10)
.L_10:
        /*000c*/ 	.word	0x00000000
        /*0010*/ 	.short	0x0003
        /*0012*/ 	.short	0x0018
        /*0014*/ 	.byte	0x00, 0xf0, 0x11, 0x00


	//----- nvinfo : EIATTR_KPARAM_INFO
	.align		4
.L_11:
        /*0018*/ 	.byte	0x04, 0x17
        /*001a*/ 	.short	(.L_13 - .L_12)
.L_12:
        /*001c*/ 	.word	0x00000000
        /*0020*/ 	.short	0x0002
        /*0022*/ 	.short	0x0010
        /*0024*/ 	.byte	0x00, 0xf4, 0x21, 0x00


	//----- nvinfo : EIATTR_KPARAM_INFO
	.align		4
.L_13:
        /*0028*/ 	.byte	0x04, 0x17
        /*002a*/ 	.short	(.L_15 - .L_14)
.L_14:
        /*002c*/ 	.word	0x00000000
        /*0030*/ 	.short	0x0001
        /*0032*/ 	.short	0x0008
        /*0034*/ 	.byte	0x00, 0xf4, 0x21, 0x00


	//----- nvinfo : EIATTR_KPARAM_INFO
	.align		4
.L_15:
        /*0038*/ 	.byte	0x04, 0x17
        /*003a*/ 	.short	(.L_17 - .L_16)
.L_16:
        /*003c*/ 	.word	0x00000000
        /*0040*/ 	.short	0x0000
        /*0042*/ 	.short	0x0000
        /*0044*/ 	.byte	0x00, 0xf4, 0x21, 0x00


	//----- nvinfo : EIATTR_SPARSE_MMA_MASK
	.align		4
.L_17:
        /*0048*/ 	.byte	0x03, 0x50
        /*004a*/ 	.short	0x0000


	//----- nvinfo : EIATTR_MAXREG_COUNT
	.align		4
        /*004c*/ 	.byte	0x03, 0x1b
        /*004e*/ 	.short	0x00ff


	//----- nvinfo : EIATTR_EXIT_INSTR_OFFSETS
	.align		4
        /*0050*/ 	.byte	0x04, 0x1c
        /*0052*/ 	.short	(.L_19 - .L_18)


	//   ....[0]....
.L_18:
        /*0054*/ 	.word	0x00000330


	//   ....[1]....
        /*0058*/ 	.word	0x00000350


	//----- nvinfo : EIATTR_REQNTID
	.align		4
.L_19:
        /*005c*/ 	.byte	0x04, 0x10
        /*005e*/ 	.short	(.L_21 - .L_20)
.L_20:
        /*0060*/ 	.word	0x00000080
        /*0064*/ 	.word	0x00000001
        /*0068*/ 	.word	0x00000001


	//----- nvinfo : EIATTR_CBANK_PARAM_SIZE
	.align		4
.L_21:
        /*006c*/ 	.byte	0x03, 0x19
        /*006e*/ 	.short	0x001c


	//----- nvinfo : EIATTR_PARAM_CBANK
	.align		4
        /*0070*/ 	.byte	0x04, 0x0a
        /*0072*/ 	.short	(.L_23 - .L_22)
	.align		4
.L_22:
        /*0074*/ 	.word	index@(.nv.constant0.triton_poi_fused_convolution_leaky_relu_40)
        /*0078*/ 	.short	0x0210
        /*007a*/ 	.short	0x001c


	//----- nvinfo : EIATTR_SW_WAR
	.align		4
.L_23:
        /*007c*/ 	.byte	0x04, 0x36
        /*007e*/ 	.short	(.L_25 - .L_24)
.L_24:
        /*0080*/ 	.word	0x00000008
.L_25:


//--------------------- .nv.callgraph             --------------------------
	.section	.nv.callgraph,"",@"SHT_CUDA_CALLGRAPH"
	.align	4
	.sectionentsize	8
	.align		4
        /*0000*/ 	.word	0x00000000
	.align		4
        /*0004*/ 	.word	0xffffffff
	.align		4
        /*0008*/ 	.word	0x00000000
	.align		4
        /*000c*/ 	.word	0xfffffffe
	.align		4
        /*0010*/ 	.word	0x00000000
	.align		4
        /*0014*/ 	.word	0xfffffffd
	.align		4
        /*0018*/ 	.word	0x00000000
	.align		4
        /*001c*/ 	.word	0xfffffffc


//--------------------- .text.triton_poi_fused_convolution_leaky_relu_40 --------------------------
	.section	.text.triton_poi_fused_convolution_leaky_relu_40,"ax",@progbits
	.align	128
        .global         triton_poi_fused_convolution_leaky_relu_40
        .type           triton_poi_fused_convolution_leaky_relu_40,@function
        .size           triton_poi_fused_convolution_leaky_relu_40,(.L_x_1 - triton_poi_fused_convolution_leaky_relu_40)
        .other          triton_poi_fused_convolution_leaky_relu_40,@"STO_CUDA_ENTRY STV_DEFAULT"
triton_poi_fused_convolution_leaky_relu_40:
.text.triton_poi_fused_convolution_leaky_relu_40:
[----:B------:R-:W0:Y:S02]  /*0000*/  LDC R1, c[0x0][0x28] ;  /* 0x00000a00ff017b82 */ /* 0x000e240000000800 */
[----:B------:R-:W1:Y:S01]  /*0010*/  S2R R0, SR_TID.X ;  /* 0x0000000000007919 */ /* 0x000e620000002100 */
[----:B------:R-:W2:Y:S01]  /*0020*/  LDC.64 R2, c[0x0][0x220] ;  /* 0x00008800ff027b82 */ /* 0x000ea20000000a00 */
[----:B------:R-:W-:Y:S01]  /*0030*/  HFMA2.MMA R15, -RZ, RZ, 0, 0 ;  /* 0x00000000ff0f7435 */ /* 0x000fe200000001ff */
[----:B------:R-:W-:Y:S01]  /*0040*/  ULDC.64 UR4, c[0x0][0x208] ;  /* 0x0000820000047ab9 */ /* 0x000fe20000000a00 */
[----:B------:R-:W3:Y:S01]  /*0050*/  S2R R9, SR_CTAID.X ;  /* 0x0000000000097919 */ /* 0x000ee20000002500 */
[----:B-1----:R-:W-:-:S05]  /*0060*/  IMAD.SHL.U32 R0, R0, 0x2, RZ ;  /* 0x0000000200007824 */ /* 0x002fca00078e00ff */
[----:B------:R-:W-:-:S05]  /*0070*/  LOP3.LUT R0, R0, 0xfe, RZ, 0xc0, !PT ;  /* 0x000000fe00007812 */ /* 0x000fca00078ec0ff */
[----:B---3--:R-:W-:-:S04]  /*0080*/  IMAD R9, R9, 0x100, R0 ;  /* 0x0000010009097824 */ /* 0x008fc800078e0200 */
[C---:B------:R-:W-:Y:S01]  /*0090*/  IMAD.HI R4, R9.reuse, 0x2e8ba2e9, RZ ;  /* 0x2e8ba2e909047827 */ /* 0x040fe200078e02ff */
[----:B------:R-:W-:Y:S02]  /*00a0*/  IADD3 R0, R9, 0x1, RZ ;  /* 0x0000000109007810 */ /* 0x000fe40007ffe0ff */
[----:B------:R-:W-:Y:S02]  /*00b0*/  ISETP.GE.AND P4, PT, R9, 0x5800, PT ;  /* 0x000058000900780c */ /* 0x000fe40003f86270 */
[----:B------:R-:W-:Y:S01]  /*00c0*/  SHF.R.S32.HI R5, RZ, 0x1, R4 ;  /* 0x00000001ff057819 */ /* 0x000fe20000011404 */
[----:B------:R-:W-:-:S03]  /*00d0*/  IMAD.HI R6, R0, 0x2e8ba2e9, RZ ;  /* 0x2e8ba2e900067827 */ /* 0x000fc600078e02ff */
[----:B------:R-:W-:Y:S02]  /*00e0*/  LEA.HI R0, R4, R5, RZ, 0x1 ;  /* 0x0000000504007211 */ /* 0x000fe400078f08ff */
[----:B------:R-:W-:Y:S02]  /*00f0*/  SHF.R.S32.HI R5, RZ, 0x1, R6 ;  /* 0x00000001ff057819 */ /* 0x000fe40000011406 */
[----:B------:R-:W-:Y:S02]  /*0100*/  SHF.R.S32.HI R11, RZ, 0x1f, R0 ;  /* 0x0000001fff0b7819 */ /* 0x000fe40000011400 */
[----:B------:R-:W-:Y:S02]  /*0110*/  LEA.HI R8, R6, R5, RZ, 0x1 ;  /* 0x0000000506087211 */ /* 0x000fe400078f08ff */
[----:B------:R-:W1:Y:S01]  /*0120*/  LDC.64 R6, c[0x0][0x210] ;  /* 0x00008400ff067b82 */ /* 0x000e620000000a00 */
[----:B------:R-:W-:Y:S02]  /*0130*/  LEA.HI R11, R11, R0, RZ, 0x9 ;  /* 0x000000000b0b7211 */ /* 0x000fe400078f48ff */
[----:B------:R-:W-:-:S02]  /*0140*/  SHF.R.S32.HI R13, RZ, 0x1f, R8 ;  /* 0x0000001fff0d7819 */ /* 0x000fc40000011408 */
[----:B------:R-:W-:Y:S02]  /*0150*/  LOP3.LUT R11, R11, 0xfffffe00, RZ, 0xc0, !PT ;  /* 0xfffffe000b0b7812 */ /* 0x000fe400078ec0ff */
[----:B------:R-:W-:Y:S01]  /*0160*/  LEA.HI R13, R13, R8, RZ, 0x9 ;  /* 0x000000080d0d7211 */ /* 0x000fe200078f48ff */
[----:B------:R-:W3:Y:S02]  /*0170*/  LDC.64 R4, c[0x0][0x218] ;  /* 0x00008600ff047b82 */ /* 0x000ee40000000a00 */
[----:B------:R-:W-:Y:S01]  /*0180*/  IMAD.IADD R11, R0, 0x1, -R11 ;  /* 0x00000001000b7824 */ /* 0x000fe200078e0a0b */
[----:B------:R-:W-:-:S03]  /*0190*/  LOP3.LUT R13, R13, 0xfffffe00, RZ, 0xc0, !PT ;  /* 0xfffffe000d0d7812 */ /* 0x000fc600078ec0ff */
[----:B--2---:R-:W-:-:S04]  /*01a0*/  IMAD.WIDE R10, R11, 0x4, R2 ;  /* 0x000000040b0a7825 */ /* 0x004fc800078e0202 */
[----:B------:R-:W-:Y:S01]  /*01b0*/  IMAD.IADD R13, R8, 0x1, -R13 ;  /* 0x00000001080d7824 */ /* 0x000fe200078e0a0d */
[----:B------:R-:W-:Y:S01]  /*01c0*/  MOV R0, RZ ;  /* 0x000000ff00007202 */ /* 0x000fe20000000f00 */
[----:B------:R-:W2:Y:S02]  /*01d0*/  @!P4 LDG.E.EL R15, desc[UR4][R10.64] ;  /* 0x000000040a0fc981 */ /* 0x000ea4000c2e1900 */
[----:B------:R-:W-:Y:S01]  /*01e0*/  IMAD.WIDE R2, R13, 0x4, R2 ;  /* 0x000000040d027825 */ /* 0x000fe200078e0202 */
[----:B------:R-:W-:-:S03]  /*01f0*/  CS2R R12, SRZ ;  /* 0x00000000000c7805 */ /* 0x000fc6000001ff00 */
[C---:B-1----:R-:W-:Y:S01]  /*0200*/  IMAD.WIDE R6, R9.reuse, 0x4, R6 ;  /* 0x0000000409067825 */ /* 0x042fe200078e0206 */
[----:B------:R-:W4:Y:S04]  /*0210*/  @!P4 LDG.E.EL R0, desc[UR4][R2.64] ;  /* 0x000000040200c981 */ /* 0x000f28000c2e1900 */
[----:B------:R-:W2:Y:S01]  /*0220*/  @!P4 LDG.E.64 R12, desc[UR4][R6.64] ;  /* 0x00000004060cc981 */ /* 0x000ea2000c1e1b00 */
[----:B---3--:R-:W-:Y:S01]  /*0230*/  IMAD.WIDE R4, R9, 0x4, R4 ;  /* 0x0000000409047825 */ /* 0x008fe200078e0204 */
[----:B------:R-:W-:-:S06]  /*0240*/  CS2R R8, SRZ ;  /* 0x0000000000087805 */ /* 0x000fcc000001ff00 */
[----:B------:R-:W3:Y:S01]  /*0250*/  @!P4 LDG.E.64 R8, desc[UR4][R4.64] ;  /* 0x000000040408c981 */ /* 0x000ee2000c1e1b00 */
[C---:B--2---:R-:W-:Y:S02]  /*0260*/  FSETP.GT.AND P3, PT, R15.reuse, -R12, PT ;  /* 0x8000000c0f00720b */ /* 0x044fe40003f64000 */
[C---:B----4-:R-:W-:Y:S01]  /*0270*/  FSETP.GT.AND P2, PT, R0.reuse, -R13, PT ;  /* 0x8000000d0000720b */ /* 0x050fe20003f44000 */
[C---:B------:R-:W-:Y:S01]  /*0280*/  FADD R12, R15.reuse, R12 ;  /* 0x0000000c0f0c7221 */ /* 0x040fe20000000000 */
[C---:B------:R-:W-:Y:S01]  /*0290*/  FADD R13, R0.reuse, R13 ;  /* 0x0000000d000d7221 */ /* 0x040fe20000000000 */
[----:B---3--:R-:W-:Y:S02]  /*02a0*/  FSETP.GT.AND P1, PT, R15, -R8, PT ;  /* 0x800000080f00720b */ /* 0x008fe40003f24000 */
[----:B------:R-:W-:-:S06]  /*02b0*/  FSETP.GT.AND P0, PT, R0, -R9, PT ;  /* 0x800000090000720b */ /* 0x000fcc0003f04000 */
[----:B------:R-:W-:Y:S02]  /*02c0*/  @!P3 FMUL R12, R12, 0.10000000149011611938 ;  /* 0x3dcccccd0c0cb820 */ /* 0x000fe40000400000 */
[----:B------:R-:W-:Y:S01]  /*02d0*/  @!P2 FMUL R13, R13, 0.10000000149011611938 ;  /* 0x3dcccccd0d0da820 */ /* 0x000fe20000400000 */
[----:B------:R-:W-:Y:S01]  /*02e0*/  FADD R8, R8, R15 ;  /* 0x0000000f08087221 */ /* 0x000fe20000000000 */
[----:B------:R-:W-:-:S03]  /*02f0*/  FADD R9, R9, R0 ;  /* 0x0000000009097221 */ /* 0x000fc60000000000 */
[----:B------:R1:W-:Y:S01]  /*0300*/  @!P4 STG.E.64 desc[UR4][R6.64], R12 ;  /* 0x0000000c0600c986 */ /* 0x0003e2000c101b04 */
[----:B------:R-:W-:Y:S01]  /*0310*/  @!P1 FMUL R8, R8, 0.10000000149011611938 ;  /* 0x3dcccccd08089820 */ /* 0x000fe20000400000 */
[----:B------:R-:W-:Y:S01]  /*0320*/  @!P0 FMUL R9, R9, 0.10000000149011611938 ;  /* 0x3dcccccd09098820 */ /* 0x000fe20000400000 */
[----:B------:R-:W-:Y:S06]  /*0330*/  @P4 EXIT ;  /* 0x000000000000494d */ /* 0x000fec0003800000 */
[----:B------:R-:W-:Y:S01]  /*0340*/  STG.E.64 desc[UR4][R4.64], R8 ;  /* 0x0000000804007986 */ /* 0x000fe2000c101b04 */
[----:B------:R-:W-:Y:S05]  /*0350*/  EXIT ;  /* 0x000000000000794d */ /* 0x000fea0003800000 */
.L_x_0:
[----:B------:R-:W-:-:S00]  /*0360*/  BRA `(.L_x_0) ;  /* 0xfffffffc00fc7947 */ /* 0x000fc0000383ffff */
[----:B------:R-:W-:-:S00]  /*0370*/  NOP ;  /* 0x0000000000007918 */ /* 0x000fc00000000000 */
        /* <DEDUP_REMOVED lines=8> */
.L_x_1:


//--------------------- .nv.constant0.triton_poi_fused_convolution_leaky_relu_40 --------------------------
	.section	.nv.constant0.triton_poi_fused_convolution_leaky_relu_40,"a",@progbits
	.sectionflags	@""
	.align	4
.nv.constant0.triton_poi_fused_convolution_leaky_relu_40:
	.zero		556
